//
// Generated by NVIDIA NVVM Compiler
//
// Compiler Build ID: CL-36424714
// Cuda compilation tools, release 13.0, V13.0.88
// Based on NVVM 20.0.0
//

.version 9.0
.target sm_100
.address_size 64

	// .globl	_Z11mathkernel3Pf

.visible .entry _Z11mathkernel3Pf(
	.param .u64 .ptr .align 1 _Z11mathkernel3Pf_param_0
)
{
	.reg .pred 	%p<12>;
	.reg .b32 	%r<15>;
	.reg .b32 	%f<15>;
	.reg .b64 	%rd<5>;

	ld.param.u64 	%rd1, [_Z11mathkernel3Pf_param_0];
	mov.u32 	%r2, %ctaid.x;
	mov.u32 	%r3, %ntid.x;
	mov.u32 	%r4, %tid.x;
	mad.lo.s32 	%r1, %r2, %r3, %r4;
	and.b32  	%r5, %r1, 1;
	setp.eq.b32 	%p1, %r5, 1;
	not.pred 	%p2, %p1;
	mov.f32 	%f3, 0f42C80000;
	mov.f32 	%f13, 0f43480000;
	mov.f32 	%f14, %f3;
	@%p2 bra 	$L__BB0_10;
	mad.lo.s32 	%r6, %r1, -1431655765, 715827882;
	setp.lt.u32 	%p3, %r6, 1431655765;
	mov.f32 	%f14, %f13;
	@%p3 bra 	$L__BB0_10;
	mad.lo.s32 	%r7, %r1, -858993459, 429496729;
	setp.lt.u32 	%p4, %r7, 858993459;
	mov.f32 	%f12, 0f43C80000;
	mov.f32 	%f14, %f3;
	@%p4 bra 	$L__BB0_10;
	mad.lo.s32 	%r8, %r1, -1227133513, 306783378;
	setp.lt.u32 	%p5, %r8, 613566757;
	mov.f32 	%f14, %f12;
	@%p5 bra 	$L__BB0_10;
	mad.lo.s32 	%r9, %r1, 954437177, 238609294;
	setp.lt.u32 	%p6, %r9, 477218589;
	mov.f32 	%f14, 0f43FA0000;
	@%p6 bra 	$L__BB0_10;
	mad.lo.s32 	%r10, %r1, -1171354717, 195225786;
	setp.lt.u32 	%p7, %r10, 390451573;
	mov.f32 	%f14, %f12;
	@%p7 bra 	$L__BB0_10;
	mad.lo.s32 	%r11, %r1, -252645135, 126322567;
	setp.lt.u32 	%p8, %r11, 252645135;
	mov.f32 	%f14, 0f442F0000;
	@%p8 bra 	$L__BB0_10;
	mad.lo.s32 	%r12, %r1, 678152731, 113025455;
	setp.lt.u32 	%p9, %r12, 226050911;
	mov.f32 	%f14, 0f43960000;
	@%p9 bra 	$L__BB0_10;
	mad.lo.s32 	%r13, %r1, -373475417, 93368854;
	setp.lt.u32 	%p10, %r13, 186737709;
	mov.f32 	%f14, %f13;
	@%p10 bra 	$L__BB0_10;
	mad.lo.s32 	%r14, %r1, 1332920885, 74051160;
	setp.lt.u32 	%p11, %r14, 148102321;
	selp.f32 	%f14, 0f447A0000, 0f00000000, %p11;
$L__BB0_10:
	cvta.to.global.u64 	%rd2, %rd1;
	mul.wide.s32 	%rd3, %r1, 4;
	add.s64 	%rd4, %rd2, %rd3;
	st.global.f32 	[%rd4], %f14;
	ret;

}
	// .globl	_Z11mathkernel2Pf
.visible .entry _Z11mathkernel2Pf(
	.param .u64 .ptr .align 1 _Z11mathkernel2Pf_param_0
)
{
	.reg .pred 	%p<2>;
	.reg .b32 	%r<6>;
	.reg .b32 	%f<2>;
	.reg .b64 	%rd<5>;

	ld.param.u64 	%rd1, [_Z11mathkernel2Pf_param_0];
	cvta.to.global.u64 	%rd2, %rd1;
	mov.u32 	%r1, %ctaid.x;
	mov.u32 	%r2, %ntid.x;
	mov.u32 	%r3, %tid.x;
	mad.lo.s32 	%r4, %r1, %r2, %r3;
	and.b32  	%r5, %r4, 1;
	setp.eq.b32 	%p1, %r5, 1;
	selp.f32 	%f1, 0f43480000, 0f42C80000, %p1;
	mul.wide.s32 	%rd3, %r4, 4;
	add.s64 	%rd4, %rd2, %rd3;
	st.global.f32 	[%rd4], %f1;
	ret;

}
	// .globl	_Z11mathkernel1Pf
.visible .entry _Z11mathkernel1Pf(
	.param .u64 .ptr .align 1 _Z11mathkernel1Pf_param_0
)
{
	.reg .pred 	%p<2>;
	.reg .b32 	%r<6>;
	.reg .b32 	%f<2>;
	.reg .b64 	%rd<5>;

	ld.param.u64 	%rd1, [_Z11mathkernel1Pf_param_0];
	cvta.to.global.u64 	%rd2, %rd1;
	mov.u32 	%r1, %ctaid.x;
	mov.u32 	%r2, %ntid.x;
	mov.u32 	%r3, %tid.x;
	mad.lo.s32 	%r4, %r1, %r2, %r3;
	and.b32  	%r5, %r4, 1;
	setp.eq.b32 	%p1, %r5, 1;
	selp.f32 	%f1, 0f43480000, 0f42C80000, %p1;
	mul.wide.s32 	%rd3, %r4, 4;
	add.s64 	%rd4, %rd2, %rd3;
	st.global.f32 	[%rd4], %f1;
	ret;

}


// ===== COMPILED SASS (sm_100) =====

	.target	sm_100

	.elftype	@"ET_EXEC"


//--------------------- .note.nv.tkinfo           --------------------------
	.section	.note.nv.tkinfo,"",@"SHT_NOTE"
	.sectionflags	@"SHF_NOTE_NV_TKINFO"
	.tkinfo
        /*0018*/ 	.word	0x00000002
        /*0030*/ 	.string	""
        /*0030*/ 	.string	"ptxas"
        /*0030*/ 	.string	"Cuda compilation tools, release 13.0, V13.0.88"
        /*0030*/ 	.string	"Build cuda_13.0.r13.0/compiler.36424714_0"
        /*0030*/ 	.string	"-arch sm_100 -m 64 "



//--------------------- .note.nv.cuinfo           --------------------------
	.section	.note.nv.cuinfo,"",@"SHT_NOTE"
	.sectionflags	@"SHF_NOTE_NV_CUINFO"
        /*0018*/ 	.short	0x0002
        /*001a*/ 	.short	0x0064
        /*001c*/ 	.short	0x0082
	.zero		2


//--------------------- .nv.info                  --------------------------
	.section	.nv.info,"",@"SHT_CUDA_INFO"
	.align	4


	//----- nvinfo : EIATTR_REGCOUNT
	.align		4
        /*0000*/ 	.byte	0x04, 0x2f
        /*0002*/ 	.short	(.L_1 - .L_0)
	.align		4
.L_0:
        /*0004*/ 	.word	index@(_Z11mathkernel3Pf)
        /*0008*/ 	.word	0x0000000a


	//----- nvinfo : EIATTR_FRAME_SIZE
	.align		4
.L_1:
        /*000c*/ 	.byte	0x04, 0x11
        /*000e*/ 	.short	(.L_3 - .L_2)
	.align		4
.L_2:
        /*0010*/ 	.word	index@(_Z11mathkernel3Pf)
        /*0014*/ 	.word	0x00000000


	//----- nvinfo : EIATTR_REGCOUNT
	.align		4
.L_3:
        /*0018*/ 	.byte	0x04, 0x2f
        /*001a*/ 	.short	(.L_5 - .L_4)
	.align		4
.L_4:
        /*001c*/ 	.word	index@(_Z11mathkernel2Pf)
        /*0020*/ 	.word	0x00000008


	//----- nvinfo : EIATTR_FRAME_SIZE
	.align		4
.L_5:
        /*0024*/ 	.byte	0x04, 0x11
        /*0026*/ 	.short	(.L_7 - .L_6)
	.align		4
.L_6:
        /*0028*/ 	.word	index@(_Z11mathkernel2Pf)
        /*002c*/ 	.word	0x00000000


	//----- nvinfo : EIATTR_REGCOUNT
	.align		4
.L_7:
        /*0030*/ 	.byte	0x04, 0x2f
        /*0032*/ 	.short	(.L_9 - .L_8)
	.align		4
.L_8:
        /*0034*/ 	.word	index@(_Z11mathkernel1Pf)
        /*0038*/ 	.word	0x00000008


	//----- nvinfo : EIATTR_FRAME_SIZE
	.align		4
.L_9:
        /*003c*/ 	.byte	0x04, 0x11
        /*003e*/ 	.short	(.L_11 - .L_10)
	.align		4
.L_10:
        /*0040*/ 	.word	index@(_Z11mathkernel1Pf)
        /*0044*/ 	.word	0x00000000


	//----- nvinfo : EIATTR_MIN_STACK_SIZE
	.align		4
.L_11:
        /*0048*/ 	.byte	0x04, 0x12
        /*004a*/ 	.short	(.L_13 - .L_12)
	.align		4
.L_12:
        /*004c*/ 	.word	index@(_Z11mathkernel1Pf)
        /*0050*/ 	.word	0x00000000


	//----- nvinfo : EIATTR_MIN_STACK_SIZE
	.align		4
.L_13:
        /*0054*/ 	.byte	0x04, 0x12
        /*0056*/ 	.short	(.L_15 - .L_14)
	.align		4
.L_14:
        /*0058*/ 	.word	index@(_Z11mathkernel2Pf)
        /*005c*/ 	.word	0x00000000


	//----- nvinfo : EIATTR_MIN_STACK_SIZE
	.align		4
.L_15:
        /*0060*/ 	.byte	0x04, 0x12
        /*0062*/ 	.short	(.L_17 - .L_16)
	.align		4
.L_16:
        /*0064*/ 	.word	index@(_Z11mathkernel3Pf)
        /*0068*/ 	.word	0x00000000
.L_17:


//--------------------- .nv.compat                --------------------------
	.section	.nv.compat,"",@"SHT_CUDA_COMPAT_INFO"
	.align	4
        /*0000*/ 	.byte	0x02, 0x09, 0x00, 0x00, 0x02, 0x02, 0x01, 0x00, 0x02, 0x05, 0x05, 0x00, 0x03, 0x07, 0x01, 0x01
        /*0010*/ 	.byte	0x02, 0x03, 0x00, 0x00, 0x02, 0x06, 0x01, 0x00, 0x04, 0x0b, 0x08, 0x00, 0x09, 0x00, 0x00, 0x00
        /*0020*/ 	.byte	0x00, 0x00, 0x00, 0x00


//--------------------- .nv.info._Z11mathkernel1Pf --------------------------
	.section	.nv.info._Z11mathkernel1Pf,"",@"SHT_CUDA_INFO"
	.sectionflags	@""
	.align	4


	//----- nvinfo : EIATTR_CUDA_API_VERSION
	.align		4
        /*0000*/ 	.byte	0x04, 0x37
        /*0002*/ 	.short	(.L_19 - .L_18)
.L_18:
        /*0004*/ 	.word	0x00000082


	//----- nvinfo : EIATTR_KPARAM_INFO
	.align		4
.L_19:
        /*0008*/ 	.byte	0x04, 0x17
        /*000a*/ 	.short	(.L_21 - .L_20)
.L_20:
        /*000c*/ 	.word	0x00000000
        /*0010*/ 	.short	0x0000
        /*0012*/ 	.short	0x0000
        /*0014*/ 	.byte	0x00, 0xf5, 0x21, 0x00


	//----- nvinfo : EIATTR_SPARSE_MMA_MASK
	.align		4
.L_21:
        /*0018*/ 	.byte	0x03, 0x50
        /*001a*/ 	.short	0x0000


	//----- nvinfo : EIATTR_MAXREG_COUNT
	.align		4
        /*001c*/ 	.byte	0x03, 0x1b
        /*001e*/ 	.short	0x00ff


	//----- nvinfo : EIATTR_MERCURY_ISA_VERSION
	.align		4
        /*0020*/ 	.byte	0x03, 0x5f
        /*0022*/ 	.short	0x0101


	//----- nvinfo : EIATTR_VRC_CTA_INIT_COUNT
	.align		4
        /*0024*/ 	.byte	0x02, 0x4a
	.zero		1
	.zero		1


	//----- nvinfo : EIATTR_EXIT_INSTR_OFFSETS
	.align		4
        /*0028*/ 	.byte	0x04, 0x1c
        /*002a*/ 	.short	(.L_23 - .L_22)


	//   ....[0]....
.L_22:
        /*002c*/ 	.word	0x000000d0


	//----- nvinfo : EIATTR_CBANK_PARAM_SIZE
	.align		4
.L_23:
        /*0030*/ 	.byte	0x03, 0x19
        /*0032*/ 	.short	0x0008


	//----- nvinfo : EIATTR_PARAM_CBANK
	.align		4
        /*0034*/ 	.byte	0x04, 0x0a
        /*0036*/ 	.short	(.L_25 - .L_24)
	.align		4
.L_24:
        /*0038*/ 	.word	index@(.nv.constant0._Z11mathkernel1Pf)
        /*003c*/ 	.short	0x0380
        /*003e*/ 	.short	0x0008


	//----- nvinfo : EIATTR_SW_WAR
	.align		4
.L_25:
        /*0040*/ 	.byte	0x04, 0x36
        /*0042*/ 	.short	(.L_27 - .L_26)
.L_26:
        /*0044*/ 	.word	0x00000008
.L_27:


//--------------------- .nv.info._Z11mathkernel2Pf --------------------------
	.section	.nv.info._Z11mathkernel2Pf,"",@"SHT_CUDA_INFO"
	.sectionflags	@""
	.align	4


	//----- nvinfo : EIATTR_CUDA_API_VERSION
	.align		4
        /*0000*/ 	.byte	0x04, 0x37
        /*0002*/ 	.short	(.L_29 - .L_28)
.L_28:
        /*0004*/ 	.word	0x00000082


	//----- nvinfo : EIATTR_KPARAM_INFO
	.align		4
.L_29:
        /*0008*/ 	.byte	0x04, 0x17
        /*000a*/ 	.short	(.L_31 - .L_30)
.L_30:
        /*000c*/ 	.word	0x00000000
        /*0010*/ 	.short	0x0000
        /*0012*/ 	.short	0x0000
        /*0014*/ 	.byte	0x00, 0xf5, 0x21, 0x00


	//----- nvinfo : EIATTR_SPARSE_MMA_MASK
	.align		4
.L_31:
        /*0018*/ 	.byte	0x03, 0x50
        /*001a*/ 	.short	0x0000


	//----- nvinfo : EIATTR_MAXREG_COUNT
	.align		4
        /*001c*/ 	.byte	0x03, 0x1b
        /*001e*/ 	.short	0x00ff


	//----- nvinfo : EIATTR_MERCURY_ISA_VERSION
	.align		4
        /*0020*/ 	.byte	0x03, 0x5f
        /*0022*/ 	.short	0x0101


	//----- nvinfo : EIATTR_VRC_CTA_INIT_COUNT
	.align		4
        /*0024*/ 	.byte	0x02, 0x4a
	.zero		1
	.zero		1


	//----- nvinfo : EIATTR_EXIT_INSTR_OFFSETS
	.align		4
        /*0028*/ 	.byte	0x04, 0x1c
        /*002a*/ 	.short	(.L_33 - .L_32)


	//   ....[0]....
.L_32:
        /*002c*/ 	.word	0x000000d0


	//----- nvinfo : EIATTR_CBANK_PARAM_SIZE
	.align		4
.L_33:
        /*0030*/ 	.byte	0x03, 0x19
        /*0032*/ 	.short	0x0008


	//----- nvinfo : EIATTR_PARAM_CBANK
	.align		4
        /*0034*/ 	.byte	0x04, 0x0a
        /*0036*/ 	.short	(.L_35 - .L_34)
	.align		4
.L_34:
        /*0038*/ 	.word	index@(.nv.constant0._Z11mathkernel2Pf)
        /*003c*/ 	.short	0x0380
        /*003e*/ 	.short	0x0008


	//----- nvinfo : EIATTR_SW_WAR
	.align		4
.L_35:
        /*0040*/ 	.byte	0x04, 0x36
        /*0042*/ 	.short	(.L_37 - .L_36)
.L_36:
        /*0044*/ 	.word	0x00000008
.L_37:


//--------------------- .nv.info._Z11mathkernel3Pf --------------------------
	.section	.nv.info._Z11mathkernel3Pf,"",@"SHT_CUDA_INFO"
	.sectionflags	@""
	.align	4


	//----- nvinfo : EIATTR_CUDA_API_VERSION
	.align		4
        /*0000*/ 	.byte	0x04, 0x37
        /*0002*/ 	.short	(.L_39 - .L_38)
.L_38:
        /*0004*/ 	.word	0x00000082


	//----- nvinfo : EIATTR_KPARAM_INFO
	.align		4
.L_39:
        /*0008*/ 	.byte	0x04, 0x17
        /*000a*/ 	.short	(.L_41 - .L_40)
.L_40:
        /*000c*/ 	.word	0x00000000
        /*0010*/ 	.short	0x0000
        /*0012*/ 	.short	0x0000
        /*0014*/ 	.byte	0x00, 0xf5, 0x21, 0x00


	//----- nvinfo : EIATTR_SPARSE_MMA_MASK
	.align		4
.L_41:
        /*0018*/ 	.byte	0x03, 0x50
        /*001a*/ 	.short	0x0000


	//----- nvinfo : EIATTR_MAXREG_COUNT
	.align		4
        /*001c*/ 	.byte	0x03, 0x1b
        /*001e*/ 	.short	0x00ff


	//----- nvinfo : EIATTR_MERCURY_ISA_VERSION
	.align		4
        /*0020*/ 	.byte	0x03, 0x5f
        /*0022*/ 	.short	0x0101


	//----- nvinfo : EIATTR_VRC_CTA_INIT_COUNT
	.align		4
        /*0024*/ 	.byte	0x02, 0x4a
	.zero		1
	.zero		1


	//----- nvinfo : EIATTR_EXIT_INSTR_OFFSETS
	.align		4
        /*0028*/ 	.byte	0x04, 0x1c
        /*002a*/ 	.short	(.L_43 - .L_42)


	//   ....[0]....
.L_42:
        /*002c*/ 	.word	0x000003a0


	//----- nvinfo : EIATTR_CRS_STACK_SIZE
	.align		4
.L_43:
        /*0030*/ 	.byte	0x04, 0x1e
        /*0032*/ 	.short	(.L_45 - .L_44)
.L_44:
        /*0034*/ 	.word	0x00000000


	//----- nvinfo : EIATTR_CBANK_PARAM_SIZE
	.align		4
.L_45:
        /*0038*/ 	.byte	0x03, 0x19
        /*003a*/ 	.short	0x0008


	//----- nvinfo : EIATTR_PARAM_CBANK
	.align		4
        /*003c*/ 	.byte	0x04, 0x0a
        /*003e*/ 	.short	(.L_47 - .L_46)
	.align		4
.L_46:
        /*0040*/ 	.word	index@(.nv.constant0._Z11mathkernel3Pf)
        /*0044*/ 	.short	0x0380
        /*0046*/ 	.short	0x0008


	//----- nvinfo : EIATTR_SW_WAR
	.align		4
.L_47:
        /*0048*/ 	.byte	0x04, 0x36
        /*004a*/ 	.short	(.L_49 - .L_48)
.L_48:
        /*004c*/ 	.word	0x00000008
.L_49:


//--------------------- .nv.callgraph             --------------------------
	.section	.nv.callgraph,"",@"SHT_CUDA_CALLGRAPH"
	.align	4
	.sectionentsize	8
	.align		4
        /*0000*/ 	.word	0x00000000
	.align		4
        /*0004*/ 	.word	0xffffffff
	.align		4
        /*0008*/ 	.word	0x00000000
	.align		4
        /*000c*/ 	.word	0xfffffffe
	.align		4
        /*0010*/ 	.word	0x00000000
	.align		4
        /*0014*/ 	.word	0xfffffffd
	.align		4
        /*0018*/ 	.word	0x00000000
	.align		4
        /*001c*/ 	.word	0xfffffffc


//--------------------- .text._Z11mathkernel1Pf   --------------------------
	.section	.text._Z11mathkernel1Pf,"ax",@progbits
	.align	128
        .global         _Z11mathkernel1Pf
        .type           _Z11mathkernel1Pf,@function
        .size           _Z11mathkernel1Pf,(.L_x_5 - _Z11mathkernel1Pf)
        .other          _Z11mathkernel1Pf,@"STO_CUDA_ENTRY STV_DEFAULT"
_Z11mathkernel1Pf:
.text._Z11mathkernel1Pf:
[----:B------:R-:W-:Y:S01]  /*0000*/  LDC R1, c[0x0][0x37c] ;  /* 0x0000df00ff017b82 */ /* 0x000fe20000000800 */
[----:B------:R-:W0:Y:S07]  /*0010*/  S2R R0, SR_TID.X ;  /* 0x0000000000007919 */ /* 0x000e2e0000002100 */
[----:B------:R-:W0:Y:S08]  /*0020*/  S2UR UR4, SR_CTAID.X ;  /* 0x00000000000479c3 */ /* 0x000e300000002500 */
[----:B------:R-:W0:Y:S08]  /*0030*/  LDC R5, c[0x0][0x360] ;  /* 0x0000d800ff057b82 */ /* 0x000e300000000800 */
[----:B------:R-:W1:Y:S01]  /*0040*/  LDC.64 R2, c[0x0][0x380] ;  /* 0x0000e000ff027b82 */ /* 0x000e620000000a00 */
[----:B0-----:R-:W-:Y:S01]  /*0050*/  IMAD R5, R5, UR4, R0 ;  /* 0x0000000405057c24 */ /* 0x001fe2000f8e0200 */
[----:B------:R-:W0:Y:S04]  /*0060*/  LDCU.64 UR4, c[0x0][0x358] ;  /* 0x00006b00ff0477ac */ /* 0x000e280008000a00 */
[C---:B------:R-:W-:Y:S01]  /*0070*/  LOP3.LUT R0, R5.reuse, 0x1, RZ, 0xc0, !PT ;  /* 0x0000000105007812 */ /* 0x040fe200078ec0ff */
[----:B-1----:R-:W-:-:S03]  /*0080*/  IMAD.WIDE R2, R5, 0x4, R2 ;  /* 0x0000000405027825 */ /* 0x002fc600078e0202 */
[----:B------:R-:W-:Y:S01]  /*0090*/  ISETP.NE.U32.AND P0, PT, R0, 0x1, PT ;  /* 0x000000010000780c */ /* 0x000fe20003f05070 */
[----:B------:R-:W-:-:S05]  /*00a0*/  HFMA2 R0, -RZ, RZ, 3.640625, 0 ;  /* 0x43480000ff007431 */ /* 0x000fca00000001ff */
[----:B------:R-:W-:-:S05]  /*00b0*/  FSEL R5, R0, 100, !P0 ;  /* 0x42c8000000057808 */ /* 0x000fca0004000000 */
[----:B0-----:R-:W-:Y:S01]  /*00c0*/  STG.E desc[UR4][R2.64], R5 ;  /* 0x0000000502007986 */ /* 0x001fe2000c101904 */
[----:B------:R-:W-:Y:S05]  /*00d0*/  EXIT ;  /* 0x000000000000794d */ /* 0x000fea0003800000 */
.L_x_0:
[----:B------:R-:W-:-:S00]  /*00e0*/  BRA `(.L_x_0) ;  /* 0xfffffffc00fc7947 */ /* 0x000fc0000383ffff */
[----:B------:R-:W-:-:S00]  /*00f0*/  NOP ;  /* 0x0000000000007918 */ /* 0x000fc00000000000 */
        /* <DEDUP_REMOVED lines=8> */
.L_x_5:


//--------------------- .text._Z11mathkernel2Pf   --------------------------
	.section	.text._Z11mathkernel2Pf,"ax",@progbits
	.align	128
        .global         _Z11mathkernel2Pf
        .type           _Z11mathkernel2Pf,@function
        .size           _Z11mathkernel2Pf,(.L_x_6 - _Z11mathkernel2Pf)
        .other          _Z11mathkernel2Pf,@"STO_CUDA_ENTRY STV_DEFAULT"
_Z11mathkernel2Pf:
.text._Z11mathkernel2Pf:
        /* <DEDUP_REMOVED lines=14> */
.L_x_1:
        /* <DEDUP_REMOVED lines=10> */
.L_x_6:


//--------------------- .text._Z11mathkernel3Pf   --------------------------
	.section	.text._Z11mathkernel3Pf,"ax",@progbits
	.align	128
        .global         _Z11mathkernel3Pf
        .type           _Z11mathkernel3Pf,@function
        .size           _Z11mathkernel3Pf,(.L_x_7 - _Z11mathkernel3Pf)
        .other          _Z11mathkernel3Pf,@"STO_CUDA_ENTRY STV_DEFAULT"
_Z11mathkernel3Pf:
.text._Z11mathkernel3Pf:
[----:B------:R-:W-:Y:S01]  /*0000*/  LDC R1, c[0x0][0x37c] ;  /* 0x0000df00ff017b82 */ /* 0x000fe20000000800 */
[----:B------:R-:W0:Y:S07]  /*0010*/  S2R R0, SR_TID.X ;  /* 0x0000000000007919 */ /* 0x000e2e0000002100 */
[----:B------:R-:W0:Y:S01]  /*0020*/  S2UR UR4, SR_CTAID.X ;  /* 0x00000000000479c3 */ /* 0x000e220000002500 */
[----:B------:R-:W-:Y:S01]  /*0030*/  BSSY.RECONVERGENT B0, `(.L_x_2) ;  /* 0x0000033000007945 */ /* 0x000fe20003800200 */
[----:B------:R-:W-:-:S06]  /*0040*/  IMAD.MOV.U32 R7, RZ, RZ, 0x42c80000 ;  /* 0x42c80000ff077424 */ /* 0x000fcc00078e00ff */
[----:B------:R-:W0:Y:S02]  /*0050*/  LDC R5, c[0x0][0x360] ;  /* 0x0000d800ff057b82 */ /* 0x000e240000000800 */
[----:B0-----:R-:W-:Y:S01]  /*0060*/  IMAD R5, R5, UR4, R0 ;  /* 0x0000000405057c24 */ /* 0x001fe2000f8e0200 */
[----:B------:R-:W0:Y:S04]  /*0070*/  LDCU.64 UR4, c[0x0][0x358] ;  /* 0x00006b00ff0477ac */ /* 0x000e280008000a00 */
[----:B------:R-:W-:-:S04]  /*0080*/  LOP3.LUT R0, R5, 0x1, RZ, 0xc0, !PT ;  /* 0x0000000105007812 */ /* 0x000fc800078ec0ff */
[----:B------:R-:W-:-:S13]  /*0090*/  ISETP.NE.U32.AND P0, PT, R0, 0x1, PT ;  /* 0x000000010000780c */ /* 0x000fda0003f05070 */
[----:B0-----:R-:W-:Y:S05]  /*00a0*/  @P0 BRA `(.L_x_3) ;  /* 0x0000000000ac0947 */ /* 0x001fea0003800000 */
[----:B------:R-:W-:Y:S02]  /*00b0*/  IMAD.MOV.U32 R0, RZ, RZ, -0x55555555 ;  /* 0xaaaaaaabff007424 */ /* 0x000fe400078e00ff */
[----:B------:R-:W-:Y:S02]  /*00c0*/  HFMA2 R7, -RZ, RZ, 3.640625, 0 ;  /* 0x43480000ff077431 */ /* 0x000fe400000001ff */
[----:B------:R-:W-:-:S05]  /*00d0*/  IMAD R0, R5, R0, 0x2aaaaaaa ;  /* 0x2aaaaaaa05007424 */ /* 0x000fca00078e0200 */
[----:B------:R-:W-:-:S13]  /*00e0*/  ISETP.GE.U32.AND P0, PT, R0, 0x55555555, PT ;  /* 0x555555550000780c */ /* 0x000fda0003f06070 */
[----:B------:R-:W-:Y:S05]  /*00f0*/  @!P0 BRA `(.L_x_3) ;  /* 0x0000000000988947 */ /* 0x000fea0003800000 */
[----:B------:R-:W-:Y:S01]  /*0100*/  IMAD.MOV.U32 R0, RZ, RZ, -0x33333333 ;  /* 0xcccccccdff007424 */ /* 0x000fe200078e00ff */
[----:B------:R-:W-:-:S03]  /*0110*/  MOV R7, 0x42c80000 ;  /* 0x42c8000000077802 */ /* 0x000fc60000000f00 */
        /* <DEDUP_REMOVED lines=8> */
[----:B------:R-:W-:Y:S02]  /*01a0*/  IMAD.MOV.U32 R0, RZ, RZ, 0x38e38e39 ;  /* 0x38e38e39ff007424 */ /* 0x000fe400078e00ff */
[----:B------:R-:W-:Y:S02]  /*01b0*/  HFMA2 R7, -RZ, RZ, 3.98828125, 0 ;  /* 0x43fa0000ff077431 */ /* 0x000fe400000001ff */
        /* <DEDUP_REMOVED lines=14> */
[----:B------:R-:W-:Y:S02]  /*02a0*/  HFMA2 R7, -RZ, RZ, 3.79296875, 0 ;  /* 0x43960000ff077431 */ /* 0x000fe400000001ff */
[----:B------:R-:W-:-:S05]  /*02b0*/  IMAD R0, R5, R0, 0x6bca1af ;  /* 0x06bca1af05007424 */ /* 0x000fca00078e0200 */
[----:B------:R-:W-:-:S13]  /*02c0*/  ISETP.GE.U32.AND P0, PT, R0, 0xd79435f, PT ;  /* 0x0d79435f0000780c */ /* 0x000fda0003f06070 */
[----:B------:R-:W-:Y:S05]  /*02d0*/  @!P0 BRA `(.L_x_3) ;  /* 0x0000000000208947 */ /* 0x000fea0003800000 */
[----:B------:R-:W-:Y:S01]  /*02e0*/  IMAD.MOV.U32 R0, RZ, RZ, -0x1642c859 ;  /* 0xe9bd37a7ff007424 */ /* 0x000fe200078e00ff */
[----:B------:R-:W-:-:S03]  /*02f0*/  MOV R7, 0x43480000 ;  /* 0x4348000000077802 */ /* 0x000fc60000000f00 */
[----:B------:R-:W-:-:S05]  /*0300*/  IMAD R0, R5, R0, 0x590b216 ;  /* 0x0590b21605007424 */ /* 0x000fca00078e0200 */
[----:B------:R-:W-:-:S13]  /*0310*/  ISETP.GE.U32.AND P0, PT, R0, 0xb21642d, PT ;  /* 0x0b21642d0000780c */ /* 0x000fda0003f06070 */
[----:B------:R-:W-:-:S05]  /*0320*/  @P0 MOV R0, 0x4f72c235 ;  /* 0x4f72c23500000802 */ /* 0x000fca0000000f00 */
[----:B------:R-:W-:-:S05]  /*0330*/  @P0 IMAD R0, R5, R0, 0x469ee58 ;  /* 0x0469ee5805000424 */ /* 0x000fca00078e0200 */
[----:B------:R-:W-:-:S04]  /*0340*/  @P0 ISETP.GE.U32.AND P1, PT, R0, 0x8d3dcb1, PT ;  /* 0x08d3dcb10000080c */ /* 0x000fc80003f26070 */
[----:B------:R-:W-:-:S09]  /*0350*/  @P0 FSEL R7, RZ, 1000, P1 ;  /* 0x447a0000ff070808 */ /* 0x000fd20000800000 */
.L_x_3:
[----:B------:R-:W-:Y:S05]  /*0360*/  BSYNC.RECONVERGENT B0 ;  /* 0x0000000000007941 */ /* 0x000fea0003800200 */
.L_x_2:
[----:B------:R-:W0:Y:S02]  /*0370*/  LDC.64 R2, c[0x0][0x380] ;  /* 0x0000e000ff027b82 */ /* 0x000e240000000a00 */
[----:B0-----:R-:W-:-:S05]  /*0380*/  IMAD.WIDE R2, R5, 0x4, R2 ;  /* 0x0000000405027825 */ /* 0x001fca00078e0202 */
[----:B------:R-:W-:Y:S01]  /*0390*/  STG.E desc[UR4][R2.64], R7 ;  /* 0x0000000702007986 */ /* 0x000fe2000c101904 */
[----:B------:R-:W-:Y:S05]  /*03a0*/  EXIT ;  /* 0x000000000000794d */ /* 0x000fea0003800000 */
.L_x_4:
        /* <DEDUP_REMOVED lines=13> */
.L_x_7:


//--------------------- .nv.shared.reserved.0     --------------------------
	.section	.nv.shared.reserved.0,"aw",@nobits
	.weak		__nv_reservedSMEM_offset_0_alias
	.size		__nv_reservedSMEM_offset_0_alias, 0, 64
	.other		__nv_reservedSMEM_offset_0_alias,@"STO_CUDA_RESERVED_SHARED STV_DEFAULT"
__nv_reservedSMEM_offset_0_alias:
	.zero		0
	.zero		64


//--------------------- .nv.constant0._Z11mathkernel1Pf --------------------------
	.section	.nv.constant0._Z11mathkernel1Pf,"a",@progbits
	.sectionflags	@""
	.align	4
.nv.constant0._Z11mathkernel1Pf:
	.zero		904


//--------------------- .nv.constant0._Z11mathkernel2Pf --------------------------
	.section	.nv.constant0._Z11mathkernel2Pf,"a",@progbits
	.sectionflags	@""
	.align	4
.nv.constant0._Z11mathkernel2Pf:
	.zero		904


//--------------------- .nv.constant0._Z11mathkernel3Pf --------------------------
	.section	.nv.constant0._Z11mathkernel3Pf,"a",@progbits
	.sectionflags	@""
	.align	4
.nv.constant0._Z11mathkernel3Pf:
	.zero		904


//--------------------- SYMBOLS --------------------------

	.type		.nv.reservedSmem.offset0,@object
	.size		.nv.reservedSmem.offset0,0x4
